//
// Generated by NVIDIA NVVM Compiler
//
// Compiler Build ID: CL-36424714
// Cuda compilation tools, release 13.0, V13.0.88
// Based on NVVM 20.0.0
//

.version 9.0
.target sm_100
.address_size 64

	// .globl	_Z11bubble_sortPii
// _ZZ11bubble_sortPiiE3end has been demoted
// _ZZ11bubble_sortPiiE4race has been demoted

.visible .entry _Z11bubble_sortPii(
	.param .u64 .ptr .align 1 _Z11bubble_sortPii_param_0,
	.param .u32 _Z11bubble_sortPii_param_1
)
{
	.reg .pred 	%p<7>;
	.reg .b32 	%r<42>;
	.reg .b64 	%rd<6>;
	// demoted variable
	.shared .align 4 .b8 _ZZ11bubble_sortPiiE3end[4096];
	// demoted variable
	.shared .align 4 .b8 _ZZ11bubble_sortPiiE4race[800];
	ld.param.u64 	%rd4, [_Z11bubble_sortPii_param_0];
	ld.param.u32 	%r15, [_Z11bubble_sortPii_param_1];
	mov.b32 	%r35, 0;
	mov.u32 	%r18, _ZZ11bubble_sortPiiE3end;
$L__BB0_1:
	shl.b32 	%r17, %r35, 2;
	add.s32 	%r19, %r18, %r17;
	mov.b32 	%r20, 0;
	st.shared.u32 	[%r19], %r20;
	st.shared.u32 	[%r19+4], %r20;
	st.shared.u32 	[%r19+8], %r20;
	st.shared.u32 	[%r19+12], %r20;
	st.shared.u32 	[%r19+16], %r20;
	st.shared.u32 	[%r19+20], %r20;
	st.shared.u32 	[%r19+24], %r20;
	st.shared.u32 	[%r19+28], %r20;
	st.shared.u32 	[%r19+32], %r20;
	st.shared.u32 	[%r19+36], %r20;
	st.shared.u32 	[%r19+40], %r20;
	st.shared.u32 	[%r19+44], %r20;
	st.shared.u32 	[%r19+48], %r20;
	st.shared.u32 	[%r19+52], %r20;
	st.shared.u32 	[%r19+56], %r20;
	st.shared.u32 	[%r19+60], %r20;
	st.shared.u32 	[%r19+64], %r20;
	st.shared.u32 	[%r19+68], %r20;
	st.shared.u32 	[%r19+72], %r20;
	st.shared.u32 	[%r19+76], %r20;
	st.shared.u32 	[%r19+80], %r20;
	st.shared.u32 	[%r19+84], %r20;
	st.shared.u32 	[%r19+88], %r20;
	st.shared.u32 	[%r19+92], %r20;
	st.shared.u32 	[%r19+96], %r20;
	st.shared.u32 	[%r19+100], %r20;
	st.shared.u32 	[%r19+104], %r20;
	st.shared.u32 	[%r19+108], %r20;
	st.shared.u32 	[%r19+112], %r20;
	st.shared.u32 	[%r19+116], %r20;
	st.shared.u32 	[%r19+120], %r20;
	st.shared.u32 	[%r19+124], %r20;
	st.shared.u32 	[%r19+128], %r20;
	st.shared.u32 	[%r19+132], %r20;
	st.shared.u32 	[%r19+136], %r20;
	st.shared.u32 	[%r19+140], %r20;
	st.shared.u32 	[%r19+144], %r20;
	st.shared.u32 	[%r19+148], %r20;
	st.shared.u32 	[%r19+152], %r20;
	st.shared.u32 	[%r19+156], %r20;
	st.shared.u32 	[%r19+160], %r20;
	st.shared.u32 	[%r19+164], %r20;
	st.shared.u32 	[%r19+168], %r20;
	st.shared.u32 	[%r19+172], %r20;
	st.shared.u32 	[%r19+176], %r20;
	st.shared.u32 	[%r19+180], %r20;
	st.shared.u32 	[%r19+184], %r20;
	st.shared.u32 	[%r19+188], %r20;
	st.shared.u32 	[%r19+192], %r20;
	st.shared.u32 	[%r19+196], %r20;
	st.shared.u32 	[%r19+200], %r20;
	st.shared.u32 	[%r19+204], %r20;
	st.shared.u32 	[%r19+208], %r20;
	st.shared.u32 	[%r19+212], %r20;
	st.shared.u32 	[%r19+216], %r20;
	st.shared.u32 	[%r19+220], %r20;
	st.shared.u32 	[%r19+224], %r20;
	st.shared.u32 	[%r19+228], %r20;
	st.shared.u32 	[%r19+232], %r20;
	st.shared.u32 	[%r19+236], %r20;
	st.shared.u32 	[%r19+240], %r20;
	st.shared.u32 	[%r19+244], %r20;
	st.shared.u32 	[%r19+248], %r20;
	st.shared.u32 	[%r19+252], %r20;
	add.s32 	%r35, %r35, 64;
	setp.ne.s32 	%p1, %r35, 1024;
	@%p1 bra 	$L__BB0_1;
	mov.b32 	%r36, 0;
	mov.u32 	%r23, _ZZ11bubble_sortPiiE4race;
$L__BB0_3:
	shl.b32 	%r22, %r36, 2;
	add.s32 	%r24, %r23, %r22;
	mov.b32 	%r25, 1;
	st.shared.u32 	[%r24], %r25;
	st.shared.u32 	[%r24+4], %r25;
	st.shared.u32 	[%r24+8], %r25;
	st.shared.u32 	[%r24+12], %r25;
	st.shared.u32 	[%r24+16], %r25;
	st.shared.u32 	[%r24+20], %r25;
	st.shared.u32 	[%r24+24], %r25;
	st.shared.u32 	[%r24+28], %r25;
	add.s32 	%r36, %r36, 8;
	setp.ne.s32 	%p2, %r36, 200;
	@%p2 bra 	$L__BB0_3;
	setp.lt.s32 	%p3, %r15, 1;
	mov.b32 	%r40, 1;
	@%p3 bra 	$L__BB0_11;
	neg.s32 	%r5, %r15;
	cvta.to.global.u64 	%rd1, %rd4;
$L__BB0_6:
	mov.b32 	%r40, 1;
	mov.u32 	%r37, %r23;
	mov.u32 	%r38, %r5;
	mov.u64 	%rd5, %rd1;
$L__BB0_7:
	ld.global.u32 	%r9, [%rd5+-4];
	ld.global.u32 	%r10, [%rd5];
	setp.le.s32 	%p4, %r9, %r10;
	@%p4 bra 	$L__BB0_9;
	st.global.u32 	[%rd5+-4], %r10;
	st.global.u32 	[%rd5], %r9;
	mov.b32 	%r30, 1;
	st.shared.u32 	[%r37], %r30;
	st.shared.u32 	[%r37+-4], %r30;
	mov.b32 	%r40, 0;
$L__BB0_9:
	add.s64 	%rd5, %rd5, 4;
	add.s32 	%r38, %r38, 1;
	setp.ne.s32 	%p5, %r38, 0;
	add.s32 	%r37, %r37, 4;
	@%p5 bra 	$L__BB0_7;
	setp.eq.s32 	%p6, %r40, 0;
	@%p6 bra 	$L__BB0_6;
$L__BB0_11:
	mov.u32 	%r31, %tid.x;
	shl.b32 	%r32, %r31, 2;
	add.s32 	%r34, %r18, %r32;
	st.shared.u32 	[%r34], %r40;
	ret;

}


// ===== COMPILED SASS (sm_100) =====

	.target	sm_100

	.elftype	@"ET_EXEC"


//--------------------- .note.nv.tkinfo           --------------------------
	.section	.note.nv.tkinfo,"",@"SHT_NOTE"
	.sectionflags	@"SHF_NOTE_NV_TKINFO"
	.tkinfo
        /*0018*/ 	.word	0x00000002
        /*0030*/ 	.string	""
        /*0030*/ 	.string	"ptxas"
        /*0030*/ 	.string	"Cuda compilation tools, release 13.0, V13.0.88"
        /*0030*/ 	.string	"Build cuda_13.0.r13.0/compiler.36424714_0"
        /*0030*/ 	.string	"-arch sm_100 -m 64 "



//--------------------- .note.nv.cuinfo           --------------------------
	.section	.note.nv.cuinfo,"",@"SHT_NOTE"
	.sectionflags	@"SHF_NOTE_NV_CUINFO"
        /*0018*/ 	.short	0x0002
        /*001a*/ 	.short	0x0064
        /*001c*/ 	.short	0x0082
	.zero		2


//--------------------- .nv.info                  --------------------------
	.section	.nv.info,"",@"SHT_CUDA_INFO"
	.align	4


	//----- nvinfo : EIATTR_REGCOUNT
	.align		4
        /*0000*/ 	.byte	0x04, 0x2f
        /*0002*/ 	.short	(.L_1 - .L_0)
	.align		4
.L_0:
        /*0004*/ 	.word	index@(_Z11bubble_sortPii)
        /*0008*/ 	.word	0x0000000f


	//----- nvinfo : EIATTR_FRAME_SIZE
	.align		4
.L_1:
        /*000c*/ 	.byte	0x04, 0x11
        /*000e*/ 	.short	(.L_3 - .L_2)
	.align		4
.L_2:
        /*0010*/ 	.word	index@(_Z11bubble_sortPii)
        /*0014*/ 	.word	0x00000000


	//----- nvinfo : EIATTR_MIN_STACK_SIZE
	.align		4
.L_3:
        /*0018*/ 	.byte	0x04, 0x12
        /*001a*/ 	.short	(.L_5 - .L_4)
	.align		4
.L_4:
        /*001c*/ 	.word	index@(_Z11bubble_sortPii)
        /*0020*/ 	.word	0x00000000
.L_5:


//--------------------- .nv.compat                --------------------------
	.section	.nv.compat,"",@"SHT_CUDA_COMPAT_INFO"
	.align	4
        /*0000*/ 	.byte	0x02, 0x09, 0x00, 0x00, 0x02, 0x02, 0x01, 0x00, 0x02, 0x05, 0x05, 0x00, 0x03, 0x07, 0x01, 0x01
        /*0010*/ 	.byte	0x02, 0x03, 0x00, 0x00, 0x02, 0x06, 0x01, 0x00, 0x04, 0x0b, 0x08, 0x00, 0x09, 0x00, 0x00, 0x00
        /*0020*/ 	.byte	0x00, 0x00, 0x00, 0x00


//--------------------- .nv.info._Z11bubble_sortPii --------------------------
	.section	.nv.info._Z11bubble_sortPii,"",@"SHT_CUDA_INFO"
	.sectionflags	@""
	.align	4


	//----- nvinfo : EIATTR_CUDA_API_VERSION
	.align		4
        /*0000*/ 	.byte	0x04, 0x37
        /*0002*/ 	.short	(.L_7 - .L_6)
.L_6:
        /*0004*/ 	.word	0x00000082


	//----- nvinfo : EIATTR_KPARAM_INFO
	.align		4
.L_7:
        /*0008*/ 	.byte	0x04, 0x17
        /*000a*/ 	.short	(.L_9 - .L_8)
.L_8:
        /*000c*/ 	.word	0x00000000
        /*0010*/ 	.short	0x0001
        /*0012*/ 	.short	0x0008
        /*0014*/ 	.byte	0x00, 0xf0, 0x11, 0x00


	//----- nvinfo : EIATTR_KPARAM_INFO
	.align		4
.L_9:
        /*0018*/ 	.byte	0x04, 0x17
        /*001a*/ 	.short	(.L_11 - .L_10)
.L_10:
        /*001c*/ 	.word	0x00000000
        /*0020*/ 	.short	0x0000
        /*0022*/ 	.short	0x0000
        /*0024*/ 	.byte	0x00, 0xf5, 0x21, 0x00


	//----- nvinfo : EIATTR_SPARSE_MMA_MASK
	.align		4
.L_11:
        /*0028*/ 	.byte	0x03, 0x50
        /*002a*/ 	.short	0x0000


	//----- nvinfo : EIATTR_MAXREG_COUNT
	.align		4
        /*002c*/ 	.byte	0x03, 0x1b
        /*002e*/ 	.short	0x00ff


	//----- nvinfo : EIATTR_MERCURY_ISA_VERSION
	.align		4
        /*0030*/ 	.byte	0x03, 0x5f
        /*0032*/ 	.short	0x0101


	//----- nvinfo : EIATTR_VRC_CTA_INIT_COUNT
	.align		4
        /*0034*/ 	.byte	0x02, 0x4a
	.zero		1
	.zero		1


	//----- nvinfo : EIATTR_EXIT_INSTR_OFFSETS
	.align		4
        /*0038*/ 	.byte	0x04, 0x1c
        /*003a*/ 	.short	(.L_13 - .L_12)


	//   ....[0]....
.L_12:
        /*003c*/ 	.word	0x00000c90


	//----- nvinfo : EIATTR_CBANK_PARAM_SIZE
	.align		4
.L_13:
        /*0040*/ 	.byte	0x03, 0x19
        /*0042*/ 	.short	0x000c


	//----- nvinfo : EIATTR_PARAM_CBANK
	.align		4
        /*0044*/ 	.byte	0x04, 0x0a
        /*0046*/ 	.short	(.L_15 - .L_14)
	.align		4
.L_14:
        /*0048*/ 	.word	index@(.nv.constant0._Z11bubble_sortPii)
        /*004c*/ 	.short	0x0380
        /*004e*/ 	.short	0x000c


	//----- nvinfo : EIATTR_SW_WAR
	.align		4
.L_15:
        /*0050*/ 	.byte	0x04, 0x36
        /*0052*/ 	.short	(.L_17 - .L_16)
.L_16:
        /*0054*/ 	.word	0x00000008
.L_17:


//--------------------- .nv.callgraph             --------------------------
	.section	.nv.callgraph,"",@"SHT_CUDA_CALLGRAPH"
	.align	4
	.sectionentsize	8
	.align		4
        /*0000*/ 	.word	0x00000000
	.align		4
        /*0004*/ 	.word	0xffffffff
	.align		4
        /*0008*/ 	.word	0x00000000
	.align		4
        /*000c*/ 	.word	0xfffffffe
	.align		4
        /*0010*/ 	.word	0x00000000
	.align		4
        /*0014*/ 	.word	0xfffffffd
	.align		4
        /*0018*/ 	.word	0x00000000
	.align		4
        /*001c*/ 	.word	0xfffffffc


//--------------------- .text._Z11bubble_sortPii  --------------------------
	.section	.text._Z11bubble_sortPii,"ax",@progbits
	.align	128
        .global         _Z11bubble_sortPii
        .type           _Z11bubble_sortPii,@function
        .size           _Z11bubble_sortPii,(.L_x_9 - _Z11bubble_sortPii)
        .other          _Z11bubble_sortPii,@"STO_CUDA_ENTRY STV_DEFAULT"
_Z11bubble_sortPii:
.text._Z11bubble_sortPii:
[----:B------:R-:W-:Y:S08]  /*0000*/  LDC R1, c[0x0][0x37c] ;  /* 0x0000df00ff017b82 */ /* 0x000ff00000000800 */
[----:B------:R-:W0:Y:S01]  /*0010*/  S2UR UR6, SR_CgaCtaId ;  /* 0x00000000000679c3 */ /* 0x000e220000008800 */
[----:B------:R-:W-:Y:S01]  /*0020*/  UMOV UR5, 0x400 ;  /* 0x0000040000057882 */ /* 0x000fe20000000000 */
[----:B------:R-:W1:Y:S01]  /*0030*/  LDCU.64 UR10, c[0x0][0x358] ;  /* 0x00006b00ff0a77ac */ /* 0x000e620008000a00 */
[----:B------:R-:W-:Y:S01]  /*0040*/  UMOV UR4, URZ ;  /* 0x000000ff00047c82 */ /* 0x000fe20008000000 */
[----:B01----:R-:W-:-:S12]  /*0050*/  ULEA UR8, UR6, UR5, 0x18 ;  /* 0x0000000506087291 */ /* 0x003fd8000f8ec0ff */
.L_x_0:
[----:B------:R-:W-:Y:S02]  /*0060*/  ULEA UR7, UR4, UR8, 0x2 ;  /* 0x0000000804077291 */ /* 0x000fe4000f8e10ff */
[----:B------:R-:W-:-:S04]  /*0070*/  UIADD3 UR4, UPT, UPT, UR4, 0x40, URZ ;  /* 0x0000004004047890 */ /* 0x000fc8000fffe0ff */
[----:B------:R-:W-:-:S03]  /*0080*/  UISETP.NE.AND UP0, UPT, UR4, 0x400, UPT ;  /* 0x000004000400788c */ /* 0x000fc6000bf05270 */
[----:B------:R-:W-:Y:S04]  /*0090*/  STS.128 [UR7], RZ ;  /* 0x000000ffff007988 */ /* 0x000fe80008000c07 */
[----:B------:R-:W-:Y:S04]  /*00a0*/  STS.128 [UR7+0x10], RZ ;  /* 0x000010ffff007988 */ /* 0x000fe80008000c07 */
        /* <DEDUP_REMOVED lines=13> */
[----:B------:R-:W-:Y:S01]  /*0180*/  STS.128 [UR7+0xf0], RZ ;  /* 0x0000f0ffff007988 */ /* 0x000fe20008000c07 */
[----:B------:R-:W-:Y:S05]  /*0190*/  BRA.U UP0, `(.L_x_0) ;  /* 0xfffffffd00b07547 */ /* 0x000fea000b83ffff */
[----:B------:R-:W0:Y:S01]  /*01a0*/  LDCU UR4, c[0x0][0x388] ;  /* 0x00007100ff0477ac */ /* 0x000e220008000800 */
[----:B------:R-:W-:Y:S02]  /*01b0*/  HFMA2 R7, -RZ, RZ, 0, 5.9604644775390625e-08 ;  /* 0x00000001ff077431 */ /* 0x000fe400000001ff */
[----:B------:R-:W-:Y:S02]  /*01c0*/  IMAD.MOV.U32 R4, RZ, RZ, 0x1 ;  /* 0x00000001ff047424 */ /* 0x000fe400078e00ff */
[----:B------:R-:W-:Y:S01]  /*01d0*/  IMAD.MOV.U32 R5, RZ, RZ, 0x1 ;  /* 0x00000001ff057424 */ /* 0x000fe200078e00ff */
[----:B------:R-:W-:Y:S01]  /*01e0*/  UIADD3 UR5, UPT, UPT, UR5, 0x1000, URZ ;  /* 0x0000100005057890 */ /* 0x000fe2000fffe0ff */
[----:B------:R-:W-:Y:S02]  /*01f0*/  IMAD.MOV.U32 R6, RZ, RZ, 0x1 ;  /* 0x00000001ff067424 */ /* 0x000fe400078e00ff */
[----:B------:R-:W-:Y:S01]  /*0200*/  IMAD.MOV.U32 R0, RZ, RZ, 0x1 ;  /* 0x00000001ff007424 */ /* 0x000fe200078e00ff */
[----:B------:R-:W-:-:S02]  /*0210*/  ULEA UR5, UR6, UR5, 0x18 ;  /* 0x0000000506057291 */ /* 0x000fc4000f8ec0ff */
[----:B------:R1:W-:Y:S04]  /*0220*/  STS.128 [UR8+0x1000], R4 ;  /* 0x00100004ff007988 */ /* 0x0003e80008000c08 */
[----:B------:R1:W-:Y:S01]  /*0230*/  STS.128 [UR8+0x1010], R4 ;  /* 0x00101004ff007988 */ /* 0x0003e20008000c08 */
[----:B0-----:R-:W-:-:S03]  /*0240*/  UISETP.GE.AND UP0, UPT, UR4, 0x1, UPT ;  /* 0x000000010400788c */ /* 0x001fc6000bf06270 */
[----:B------:R1:W-:Y:S04]  /*0250*/  STS.128 [UR8+0x1020], R4 ;  /* 0x00102004ff007988 */ /* 0x0003e80008000c08 */
        /* <DEDUP_REMOVED lines=46> */
[----:B------:R1:W-:Y:S01]  /*0540*/  STS.128 [UR8+0x1310], R4 ;  /* 0x00131004ff007988 */ /* 0x0003e20008000c08 */
[----:B------:R-:W-:Y:S05]  /*0550*/  BRA.U !UP0, `(.L_x_1) ;  /* 0x0000000508c07547 */ /* 0x000fea000b800000 */
[----:B------:R-:W-:-:S12]  /*0560*/  UIADD3 UR7, UPT, UPT, -UR4, URZ, URZ ;  /* 0x000000ff04077290 */ /* 0x000fd8000fffe1ff */
.L_x_7:
[----:B------:R-:W0:Y:S01]  /*0570*/  LDCU UR4, c[0x0][0x388] ;  /* 0x00007100ff0477ac */ /* 0x000e220008000800 */
[----:B------:R-:W-:Y:S01]  /*0580*/  IMAD.MOV.U32 R0, RZ, RZ, 0x1 ;  /* 0x00000001ff007424 */ /* 0x000fe200078e00ff */
[----:B--2---:R-:W2:Y:S01]  /*0590*/  LDCU.64 UR12, c[0x0][0x380] ;  /* 0x00007000ff0c77ac */ /* 0x004ea20008000a00 */
[----:B------:R-:W-:Y:S01]  /*05a0*/  UMOV UR6, UR7 ;  /* 0x0000000700067c82 */ /* 0x000fe20008000000 */
[----:B0-----:R-:W-:-:S04]  /*05b0*/  UIADD3 UR4, UPT, UPT, -UR4, URZ, URZ ;  /* 0x000000ff04047290 */ /* 0x001fc8000fffe1ff */
[----:B------:R-:W-:Y:S01]  /*05c0*/  UISETP.GE.AND UP0, UPT, UR4, URZ, UPT ;  /* 0x000000ff0400728c */ /* 0x000fe2000bf06270 */
[----:B--2---:R-:W-:Y:S01]  /*05d0*/  MOV R2, UR12 ;  /* 0x0000000c00027c02 */ /* 0x004fe20008000f00 */
[----:B------:R-:W-:Y:S01]  /*05e0*/  IMAD.U32 R3, RZ, RZ, UR13 ;  /* 0x0000000dff037e24 */ /* 0x000fe2000f8e00ff */
[----:B------:R-:W-:-:S06]  /*05f0*/  UMOV UR4, UR5 ;  /* 0x0000000500047c82 */ /* 0x000fcc0008000000 */
[----:B---3--:R-:W-:Y:S05]  /*0600*/  BRA.U UP0, `(.L_x_2) ;  /* 0x0000000500487547 */ /* 0x008fea000b800000 */
[----:B------:R-:W-:Y:S02]  /*0610*/  UIADD3 UR9, UPT, UPT, -UR6, URZ, URZ ;  /* 0x000000ff06097290 */ /* 0x000fe4000fffe1ff */
[----:B------:R-:W-:Y:S02]  /*0620*/  UPLOP3.LUT UP0, UPT, UPT, UPT, UPT, 0x80, 0x8 ;  /* 0x000000000008789c */ /* 0x000fe40003f0f070 */
[----:B------:R-:W-:-:S09]  /*0630*/  UISETP.GT.AND UP1, UPT, UR9, 0x3, UPT ;  /* 0x000000030900788c */ /* 0x000fd2000bf24270 */
[----:B------:R-:W-:Y:S05]  /*0640*/  BRA.U !UP1, `(.L_x_3) ;  /* 0x0000000109b47547 */ /* 0x000fea000b800000 */
[----:B------:R-:W-:-:S11]  /*0650*/  UPLOP3.LUT UP0, UPT, UPT, UPT, UPT, 0x40, 0x4 ;  /* 0x000000000004789c */ /* 0x000fd60003f0e870 */
.L_x_4:
[----:B-12---:R-:W2:Y:S04]  /*0660*/  LDG.E R5, desc[UR10][R2.64+-0x4] ;  /* 0xfffffc0a02057981 */ /* 0x006ea8000c1e1900 */
[----:B------:R-:W2:Y:S04]  /*0670*/  LDG.E R4, desc[UR10][R2.64] ;  /* 0x0000000a02047981 */ /* 0x000ea8000c1e1900 */
[----:B------:R-:W3:Y:S04]  /*0680*/  LDG.E R6, desc[UR10][R2.64+0x4] ;  /* 0x0000040a02067981 */ /* 0x000ee8000c1e1900 */
[----:B------:R-:W4:Y:S04]  /*0690*/  LDG.E R8, desc[UR10][R2.64+0x8] ;  /* 0x0000080a02087981 */ /* 0x000f28000c1e1900 */
[----:B------:R-:W5:Y:S01]  /*06a0*/  LDG.E R10, desc[UR10][R2.64+0xc] ;  /* 0x00000c0a020a7981 */ /* 0x000f62000c1e1900 */
[----:B--2---:R-:W-:-:S13]  /*06b0*/  ISETP.GT.AND P2, PT, R5, R4, PT ;  /* 0x000000040500720c */ /* 0x004fda0003f44270 */
[----:B------:R0:W-:Y:S04]  /*06c0*/  @P2 STG.E desc[UR10][R2.64], R5 ;  /* 0x0000000502002986 */ /* 0x0001e8000c10190a */
[----:B------:R-:W3:Y:S02]  /*06d0*/  LDG.E R7, desc[UR10][R2.64] ;  /* 0x0000000a02077981 */ /* 0x000ee4000c1e1900 */
[----:B---3--:R-:W-:-:S13]  /*06e0*/  ISETP.GT.AND P3, PT, R7, R6, PT ;  /* 0x000000060700720c */ /* 0x008fda0003f64270 */
[----:B------:R-:W-:Y:S04]  /*06f0*/  @P3 STG.E desc[UR10][R2.64+0x4], R7 ;  /* 0x0000040702003986 */ /* 0x000fe8000c10190a */
[----:B------:R-:W4:Y:S02]  /*0700*/  LDG.E R9, desc[UR10][R2.64+0x4] ;  /* 0x0000040a02097981 */ /* 0x000f24000c1e1900 */
[----:B----4-:R-:W-:-:S13]  /*0710*/  ISETP.GT.AND P1, PT, R9, R8, PT ;  /* 0x000000080900720c */ /* 0x010fda0003f24270 */
[----:B------:R-:W-:Y:S04]  /*0720*/  @P1 STG.E desc[UR10][R2.64+0x8], R9 ;  /* 0x0000080902001986 */ /* 0x000fe8000c10190a */
[----:B------:R-:W5:Y:S01]  /*0730*/  LDG.E R11, desc[UR10][R2.64+0x8] ;  /* 0x0000080a020b7981 */ /* 0x000f62000c1e1900 */
[----:B------:R-:W-:Y:S01]  /*0740*/  UIADD3 UR6, UPT, UPT, UR6, 0x4, URZ ;  /* 0x0000000406067890 */ /* 0x000fe2000fffe0ff */
[----:B0-----:R-:W-:Y:S01]  /*0750*/  @P2 IMAD.MOV.U32 R5, RZ, RZ, 0x1 ;  /* 0x00000001ff052424 */ /* 0x001fe200078e00ff */
[----:B------:R-:W-:Y:S02]  /*0760*/  @P2 MOV R0, RZ ;  /* 0x000000ff00002202 */ /* 0x000fe40000000f00 */
[----:B------:R-:W-:Y:S01]  /*0770*/  UISETP.GE.AND UP1, UPT, UR6, -0x3, UPT ;  /* 0xfffffffd0600788c */ /* 0x000fe2000bf26270 */
[----:B------:R0:W-:Y:S04]  /*0780*/  @P2 STG.E desc[UR10][R2.64+-0x4], R4 ;  /* 0xfffffc0402002986 */ /* 0x0001e8000c10190a */
[----:B------:R-:W-:Y:S04]  /*0790*/  @P2 STS [UR4], R5 ;  /* 0x00000005ff002988 */ /* 0x000fe80008000804 */
[----:B------:R1:W-:Y:S01]  /*07a0*/  @P2 STS [UR4+-0x4], R5 ;  /* 0xfffffc05ff002988 */ /* 0x0003e20008000804 */
[----:B0-----:R-:W-:Y:S01]  /*07b0*/  IADD3 R4, P2, PT, R2, 0x10, RZ ;  /* 0x0000001002047810 */ /* 0x001fe20007f5e0ff */
[----:B------:R-:W-:Y:S01]  /*07c0*/  @P1 IMAD.MOV.U32 R7, RZ, RZ, 0x1 ;  /* 0x00000001ff071424 */ /* 0x000fe200078e00ff */
[----:B------:R-:W-:-:S02]  /*07d0*/  @P3 MOV R12, 0x1 ;  /* 0x00000001000c3802 */ /* 0x000fc40000000f00 */
[----:B-1----:R-:W-:Y:S01]  /*07e0*/  IADD3.X R5, PT, PT, RZ, R3, RZ, P2, !PT ;  /* 0x00000003ff057210 */ /* 0x002fe200017fe4ff */
[----:B------:R-:W-:Y:S01]  /*07f0*/  @P3 IMAD.MOV.U32 R0, RZ, RZ, RZ ;  /* 0x000000ffff003224 */ /* 0x000fe200078e00ff */
[----:B------:R-:W-:Y:S01]  /*0800*/  @P3 STG.E desc[UR10][R2.64], R6 ;  /* 0x0000000602003986 */ /* 0x000fe2000c10190a */
[----:B------:R-:W-:-:S03]  /*0810*/  @P1 IMAD.MOV.U32 R0, RZ, RZ, RZ ;  /* 0x000000ffff001224 */ /* 0x000fc600078e00ff */
[----:B------:R-:W-:Y:S04]  /*0820*/  @P1 STG.E desc[UR10][R2.64+0x4], R8 ;  /* 0x0000040802001986 */ /* 0x000fe8000c10190a */
[----:B------:R-:W-:Y:S04]  /*0830*/  @P3 STS [UR4+0x4], R12 ;  /* 0x0000040cff003988 */ /* 0x000fe80008000804 */
[----:B------:R-:W-:Y:S04]  /*0840*/  @P1 STS [UR4+0x8], R7 ;  /* 0x00000807ff001988 */ /* 0x000fe80008000804 */
[----:B------:R-:W-:Y:S04]  /*0850*/  @P3 STS [UR4], R12 ;  /* 0x0000000cff003988 */ /* 0x000fe80008000804 */
[----:B------:R-:W-:Y:S01]  /*0860*/  @P1 STS [UR4+0x4], R7 ;  /* 0x00000407ff001988 */ /* 0x000fe20008000804 */
[----:B-----5:R-:W-:-:S13]  /*0870*/  ISETP.GT.AND P0, PT, R11, R10, PT ;  /* 0x0000000a0b00720c */ /* 0x020fda0003f04270 */
[----:B------:R-:W-:Y:S01]  /*0880*/  @P0 IMAD.MOV.U32 R9, RZ, RZ, 0x1 ;  /* 0x00000001ff090424 */ /* 0x000fe200078e00ff */
[----:B------:R-:W-:Y:S01]  /*0890*/  @P0 STG.E desc[UR10][R2.64+0x8], R10 ;  /* 0x0000080a02000986 */ /* 0x000fe2000c10190a */
[----:B------:R-:W-:-:S03]  /*08a0*/  @P0 IMAD.MOV.U32 R0, RZ, RZ, RZ ;  /* 0x000000ffff000224 */ /* 0x000fc600078e00ff */
[----:B------:R0:W-:Y:S04]  /*08b0*/  @P0 STG.E desc[UR10][R2.64+0xc], R11 ;  /* 0x00000c0b02000986 */ /* 0x0001e8000c10190a */
[----:B------:R2:W-:Y:S04]  /*08c0*/  @P0 STS [UR4+0xc], R9 ;  /* 0x00000c09ff000988 */ /* 0x0005e80008000804 */
[----:B------:R2:W-:Y:S01]  /*08d0*/  @P0 STS [UR4+0x8], R9 ;  /* 0x00000809ff000988 */ /* 0x0005e20008000804 */
[----:B------:R-:W-:Y:S01]  /*08e0*/  UIADD3 UR4, UPT, UPT, UR4, 0x10, URZ ;  /* 0x0000001004047890 */ /* 0x000fe2000fffe0ff */
[----:B0-----:R-:W-:Y:S01]  /*08f0*/  IMAD.MOV.U32 R2, RZ, RZ, R4 ;  /* 0x000000ffff027224 */ /* 0x001fe200078e0004 */
[----:B------:R-:W-:Y:S01]  /*0900*/  MOV R3, R5 ;  /* 0x0000000500037202 */ /* 0x000fe20000000f00 */
[----:B------:R-:W-:Y:S09]  /*0910*/  BRA.U !UP1, `(.L_x_4) ;  /* 0xfffffffd09507547 */ /* 0x000ff2000b83ffff */
.L_x_3:
[----:B------:R-:W-:-:S04]  /*0920*/  UIADD3 UR9, UPT, UPT, -UR6, URZ, URZ ;  /* 0x000000ff06097290 */ /* 0x000fc8000fffe1ff */
[----:B------:R-:W-:-:S09]  /*0930*/  UISETP.GT.AND UP1, UPT, UR9, 0x1, UPT ;  /* 0x000000010900788c */ /* 0x000fd2000bf24270 */
[----:B------:R-:W-:Y:S05]  /*0940*/  BRA.U !UP1, `(.L_x_5) ;  /* 0x0000000109707547 */ /* 0x000fea000b800000 */
[----:B-1----:R-:W3:Y:S04]  /*0950*/  LDG.E R5, desc[UR10][R2.64+-0x4] ;  /* 0xfffffc0a02057981 */ /* 0x002ee8000c1e1900 */
[----:B------:R-:W3:Y:S04]  /*0960*/  LDG.E R4, desc[UR10][R2.64] ;  /* 0x0000000a02047981 */ /* 0x000ee8000c1e1900 */
[----:B------:R-:W4:Y:S01]  /*0970*/  LDG.E R8, desc[UR10][R2.64+0x4] ;  /* 0x0000040a02087981 */ /* 0x000f22000c1e1900 */
[----:B---3--:R-:W-:-:S13]  /*0980*/  ISETP.GT.AND P0, PT, R5, R4, PT ;  /* 0x000000040500720c */ /* 0x008fda0003f04270 */
[----:B------:R0:W-:Y:S04]  /*0990*/  @P0 STG.E desc[UR10][R2.64], R5 ;  /* 0x0000000502000986 */ /* 0x0001e8000c10190a */
[----:B------:R-:W4:Y:S01]  /*09a0*/  LDG.E R7, desc[UR10][R2.64] ;  /* 0x0000000a02077981 */ /* 0x000f22000c1e1900 */
[----:B--2---:R-:W-:-:S03]  /*09b0*/  @P0 IMAD.MOV.U32 R9, RZ, RZ, 0x1 ;  /* 0x00000001ff090424 */ /* 0x004fc600078e00ff */
[----:B------:R1:W-:Y:S01]  /*09c0*/  @P0 STG.E desc[UR10][R2.64+-0x4], R4 ;  /* 0xfffffc0402000986 */ /* 0x0003e2000c10190a */
[----:B0-----:R-:W-:-:S03]  /*09d0*/  IADD3 R5, P2, PT, R2, 0x4, RZ ;  /* 0x0000000402057810 */ /* 0x001fc60007f5e0ff */
[----:B------:R-:W-:Y:S01]  /*09e0*/  @P0 STS [UR4], R9 ;  /* 0x00000009ff000988 */ /* 0x000fe20008000804 */
[----:B------:R-:W-:-:S03]  /*09f0*/  IADD3.X R6, PT, PT, RZ, R3, RZ, P2, !PT ;  /* 0x00000003ff067210 */ /* 0x000fc600017fe4ff */
[----:B------:R-:W-:Y:S01]  /*0a00*/  @P0 STS [UR4+-0x4], R9 ;  /* 0xfffffc09ff000988 */ /* 0x000fe20008000804 */
[----:B-1----:R-:W-:Y:S01]  /*0a10*/  IADD3 R4, P2, PT, R5, 0x4, RZ ;  /* 0x0000000405047810 */ /* 0x002fe20007f5e0ff */
[----:B------:R-:W-:Y:S01]  /*0a20*/  UIADD3 UR6, UPT, UPT, UR6, 0x1, URZ ;  /* 0x0000000106067890 */ /* 0x000fe2000fffe0ff */
[----:B------:R-:W-:Y:S01]  /*0a30*/  @P0 IMAD.MOV.U32 R0, RZ, RZ, RZ ;  /* 0x000000ffff000224 */ /* 0x000fe200078e00ff */
[----:B------:R-:W-:Y:S02]  /*0a40*/  UPLOP3.LUT UP0, UPT, UPT, UPT, UPT, 0x40, 0x4 ;  /* 0x000000000004789c */ /* 0x000fe40003f0e870 */
[----:B------:R-:W-:Y:S01]  /*0a50*/  UIADD3 UR6, UPT, UPT, UR6, 0x1, URZ ;  /* 0x0000000106067890 */ /* 0x000fe2000fffe0ff */
[----:B----4-:R-:W-:-:S13]  /*0a60*/  ISETP.GT.AND P1, PT, R7, R8, PT ;  /* 0x000000080700720c */ /* 0x010fda0003f24270 */
[----:B------:R-:W-:Y:S01]  /*0a70*/  @P1 IMAD.MOV.U32 R10, RZ, RZ, 0x1 ;  /* 0x00000001ff0a1424 */ /* 0x000fe200078e00ff */
[----:B------:R-:W-:Y:S01]  /*0a80*/  @P1 STG.E desc[UR10][R2.64], R8 ;  /* 0x0000000802001986 */ /* 0x000fe2000c10190a */
[----:B------:R-:W-:-:S03]  /*0a90*/  @P1 MOV R0, RZ ;  /* 0x000000ff00001202 */ /* 0x000fc60000000f00 */
[----:B------:R-:W-:Y:S04]  /*0aa0*/  @P1 STS [UR4+0x4], R10 ;  /* 0x0000040aff001988 */ /* 0x000fe80008000804 */
[----:B------:R-:W-:Y:S01]  /*0ab0*/  @P1 STS [UR4], R10 ;  /* 0x0000000aff001988 */ /* 0x000fe20008000804 */
[----:B------:R-:W-:-:S03]  /*0ac0*/  UIADD3 UR4, UPT, UPT, UR4, 0x4, URZ ;  /* 0x0000000404047890 */ /* 0x000fc6000fffe0ff */
[----:B------:R0:W-:Y:S01]  /*0ad0*/  @P1 STG.E desc[UR10][R2.64+0x4], R7 ;  /* 0x0000040702001986 */ /* 0x0001e2000c10190a */
[----:B------:R-:W-:Y:S01]  /*0ae0*/  UIADD3 UR4, UPT, UPT, UR4, 0x4, URZ ;  /* 0x0000000404047890 */ /* 0x000fe2000fffe0ff */
[----:B0-----:R-:W-:Y:S02]  /*0af0*/  IMAD.X R3, RZ, RZ, R6, P2 ;  /* 0x000000ffff037224 */ /* 0x001fe400010e0606 */
[----:B------:R-:W-:-:S09]  /*0b00*/  IMAD.MOV.U32 R2, RZ, RZ, R4 ;  /* 0x000000ffff027224 */ /* 0x000fd200078e0004 */
.L_x_5:
[----:B------:R-:W-:-:S09]  /*0b10*/  UISETP.NE.OR UP0, UPT, UR6, URZ, UP0 ;  /* 0x000000ff0600728c */ /* 0x000fd20008705670 */
[----:B------:R-:W-:Y:S05]  /*0b20*/  BRA.U !UP0, `(.L_x_6) ;  /* 0x0000000108447547 */ /* 0x000fea000b800000 */
.L_x_2:
[----:B-1-3--:R-:W3:Y:S04]  /*0b30*/  LDG.E R7, desc[UR10][R2.64+-0x4] ;  /* 0xfffffc0a02077981 */ /* 0x00aee8000c1e1900 */
[----:B------:R-:W3:Y:S01]  /*0b40*/  LDG.E R6, desc[UR10][R2.64] ;  /* 0x0000000a02067981 */ /* 0x000ee2000c1e1900 */
[----:B------:R-:W-:Y:S01]  /*0b50*/  UIADD3 UR6, UPT, UPT, UR6, 0x1, URZ ;  /* 0x0000000106067890 */ /* 0x000fe2000fffe0ff */
[----:B------:R-:W-:-:S03]  /*0b60*/  IADD3 R4, P1, PT, R2, 0x4, RZ ;  /* 0x0000000402047810 */ /* 0x000fc60007f3e0ff */
[----:B------:R-:W-:Y:S01]  /*0b70*/  UISETP.NE.AND UP0, UPT, UR6, URZ, UPT ;  /* 0x000000ff0600728c */ /* 0x000fe2000bf05270 */
[----:B------:R-:W-:Y:S02]  /*0b80*/  IADD3.X R5, PT, PT, RZ, R3, RZ, P1, !PT ;  /* 0x00000003ff057210 */ /* 0x000fe40000ffe4ff */
[----:B---3--:R-:W-:-:S13]  /*0b90*/  ISETP.GT.AND P0, PT, R7, R6, PT ;  /* 0x000000060700720c */ /* 0x008fda0003f04270 */
[----:B------:R-:W-:Y:S01]  /*0ba0*/  @P0 IMAD.MOV.U32 R8, RZ, RZ, 0x1 ;  /* 0x00000001ff080424 */ /* 0x000fe200078e00ff */
[----:B------:R-:W-:Y:S01]  /*0bb0*/  @P0 STG.E desc[UR10][R2.64+-0x4], R6 ;  /* 0xfffffc0602000986 */ /* 0x000fe2000c10190a */
[----:B------:R-:W-:-:S03]  /*0bc0*/  @P0 IMAD.MOV.U32 R0, RZ, RZ, RZ ;  /* 0x000000ffff000224 */ /* 0x000fc600078e00ff */
[----:B------:R0:W-:Y:S04]  /*0bd0*/  @P0 STG.E desc[UR10][R2.64], R7 ;  /* 0x0000000702000986 */ /* 0x0001e8000c10190a */
[----:B------:R3:W-:Y:S04]  /*0be0*/  @P0 STS [UR4], R8 ;  /* 0x00000008ff000988 */ /* 0x0007e80008000804 */
[----:B------:R3:W-:Y:S01]  /*0bf0*/  @P0 STS [UR4+-0x4], R8 ;  /* 0xfffffc08ff000988 */ /* 0x0007e20008000804 */
[----:B------:R-:W-:Y:S01]  /*0c00*/  UIADD3 UR4, UPT, UPT, UR4, 0x4, URZ ;  /* 0x0000000404047890 */ /* 0x000fe2000fffe0ff */
[----:B0-----:R-:W-:Y:S01]  /*0c10*/  IMAD.MOV.U32 R2, RZ, RZ, R4 ;  /* 0x000000ffff027224 */ /* 0x001fe200078e0004 */
[----:B------:R-:W-:Y:S01]  /*0c20*/  MOV R3, R5 ;  /* 0x0000000500037202 */ /* 0x000fe20000000f00 */
[----:B------:R-:W-:Y:S09]  /*0c30*/  BRA.U UP0, `(.L_x_2) ;  /* 0xfffffffd00bc7547 */ /* 0x000ff2000b83ffff */
.L_x_6:
[----:B------:R-:W-:-:S13]  /*0c40*/  ISETP.NE.AND P0, PT, R0, RZ, PT ;  /* 0x000000ff0000720c */ /* 0x000fda0003f05270 */
[----:B------:R-:W-:Y:S05]  /*0c50*/  @!P0 BRA `(.L_x_7) ;  /* 0xfffffff800448947 */ /* 0x000fea000383ffff */
.L_x_1:
[----:B------:R-:W0:Y:S02]  /*0c60*/  S2R R3, SR_TID.X ;  /* 0x0000000000037919 */ /* 0x000e240000002100 */
[----:B0-----:R-:W-:-:S05]  /*0c70*/  LEA R3, R3, UR8, 0x2 ;  /* 0x0000000803037c11 */ /* 0x001fca000f8e10ff */
[----:B------:R-:W-:Y:S01]  /*0c80*/  STS [R3], R0 ;  /* 0x0000000003007388 */ /* 0x000fe20000000800 */
[----:B------:R-:W-:Y:S05]  /*0c90*/  EXIT ;  /* 0x000000000000794d */ /* 0x000fea0003800000 */
.L_x_8:
[----:B------:R-:W-:-:S00]  /*0ca0*/  BRA `(.L_x_8) ;  /* 0xfffffffc00fc7947 */ /* 0x000fc0000383ffff */
[----:B------:R-:W-:-:S00]  /*0cb0*/  NOP ;  /* 0x0000000000007918 */ /* 0x000fc00000000000 */
        /* <DEDUP_REMOVED lines=12> */
.L_x_9:


//--------------------- .nv.shared._Z11bubble_sortPii --------------------------
	.section	.nv.shared._Z11bubble_sortPii,"aw",@nobits
	.sectionflags	@""
	.align	4
.nv.shared._Z11bubble_sortPii:
	.zero		5920


//--------------------- .nv.shared.reserved.0     --------------------------
	.section	.nv.shared.reserved.0,"aw",@nobits
	.weak		__nv_reservedSMEM_offset_0_alias
	.size		__nv_reservedSMEM_offset_0_alias, 0, 64
	.other		__nv_reservedSMEM_offset_0_alias,@"STO_CUDA_RESERVED_SHARED STV_DEFAULT"
__nv_reservedSMEM_offset_0_alias:
	.zero		0
	.zero		64


//--------------------- .nv.constant0._Z11bubble_sortPii --------------------------
	.section	.nv.constant0._Z11bubble_sortPii,"a",@progbits
	.sectionflags	@""
	.align	4
.nv.constant0._Z11bubble_sortPii:
	.zero		908


//--------------------- SYMBOLS --------------------------

	.type		.nv.reservedSmem.offset0,@object
	.size		.nv.reservedSmem.offset0,0x4
	.type		.nv.reservedSmem.cap,@object
	.size		.nv.reservedSmem.cap,0x4
